	.headerflags	@"EF_CUDA_TEXMODE_UNIFIED EF_CUDA_64BIT_ADDRESS EF_CUDA_ACCELERATORS EF_CUDA_SM90 EF_CUDA_VIRTUAL_SM(EF_CUDA_SM90)"
	.elftype	@"ET_EXEC"


//--------------------- .nv.info                  --------------------------
	.section	.nv.info,"",@"SHT_CUDA_INFO"
	.align	4


	//----- nvinfo : EIATTR_REGCOUNT
	.align		4
        /*0000*/ 	.byte	0x04, 0x2f
        /*0002*/ 	.short	(.L_1 - .L_0)
	.align		4
.L_0:
        /*0004*/ 	.word	index@(triton_poi_fused_convolution_max_pool2d_with_indices_relu_8)
        /*0008*/ 	.word	0x00000012


	//----- nvinfo : EIATTR_MIN_STACK_SIZE
	.align		4
.L_1:
        /*000c*/ 	.byte	0x04, 0x12
        /*000e*/ 	.short	(.L_3 - .L_2)
	.align		4
.L_2:
        /*0010*/ 	.word	index@(triton_poi_fused_convolution_max_pool2d_with_indices_relu_8)
        /*0014*/ 	.word	0x00000000


	//----- nvinfo : EIATTR_FRAME_SIZE
	.align		4
.L_3:
        /*0018*/ 	.byte	0x04, 0x11
        /*001a*/ 	.short	(.L_5 - .L_4)
	.align		4
.L_4:
        /*001c*/ 	.word	index@(triton_poi_fused_convolution_max_pool2d_with_indices_relu_8)
        /*0020*/ 	.word	0x00000000


	//----- nvinfo : EIATTR_MIN_STACK_SIZE
	.align		4
.L_5:
        /*0024*/ 	.byte	0x04, 0x12
        /*0026*/ 	.short	(.L_7 - .L_6)
	.align		4
.L_6:
        /*0028*/ 	.word	index@(triton_poi_fused_convolution_max_pool2d_with_indices_relu_8)
        /*002c*/ 	.word	0x00000000
.L_7:


//--------------------- .nv.info.triton_poi_fused_convolution_max_pool2d_with_indices_relu_8 --------------------------
	.section	.nv.info.triton_poi_fused_convolution_max_pool2d_with_indices_relu_8,"",@"SHT_CUDA_INFO"
	.sectionflags	@""
	.align	4


	//----- nvinfo : EIATTR_CUDA_API_VERSION
	.align		4
        /*0000*/ 	.byte	0x04, 0x37
        /*0002*/ 	.short	(.L_9 - .L_8)
.L_8:
        /*0004*/ 	.word	0x0000007c


	//----- nvinfo : EIATTR_KPARAM_INFO
	.align		4
.L_9:
        /*0008*/ 	.byte	0x04, 0x17
        /*000a*/ 	.short	(.L_11 - .L_10)
.L_10:
        /*000c*/ 	.word	0x00000000
        /*0010*/ 	.short	0x0002
        /*0012*/ 	.short	0x0010
        /*0014*/ 	.byte	0x00, 0xf0, 0x11, 0x00


	//----- nvinfo : EIATTR_KPARAM_INFO
	.align		4
.L_11:
        /*0018*/ 	.byte	0x04, 0x17
        /*001a*/ 	.short	(.L_13 - .L_12)
.L_12:
        /*001c*/ 	.word	0x00000000
        /*0020*/ 	.short	0x0001
        /*0022*/ 	.short	0x0008
        /*0024*/ 	.byte	0x00, 0xf4, 0x21, 0x00


	//----- nvinfo : EIATTR_KPARAM_INFO
	.align		4
.L_13:
        /*0028*/ 	.byte	0x04, 0x17
        /*002a*/ 	.short	(.L_15 - .L_14)
.L_14:
        /*002c*/ 	.word	0x00000000
        /*0030*/ 	.short	0x0000
        /*0032*/ 	.short	0x0000
        /*0034*/ 	.byte	0x00, 0xf4, 0x21, 0x00


	//----- nvinfo : EIATTR_SPARSE_MMA_MASK
	.align		4
.L_15:
        /*0038*/ 	.byte	0x03, 0x50
        /*003a*/ 	.short	0x0000


	//----- nvinfo : EIATTR_MAXREG_COUNT
	.align		4
        /*003c*/ 	.byte	0x03, 0x1b
        /*003e*/ 	.short	0x00ff


	//----- nvinfo : EIATTR_EXIT_INSTR_OFFSETS
	.align		4
        /*0040*/ 	.byte	0x04, 0x1c
        /*0042*/ 	.short	(.L_17 - .L_16)


	//   ....[0]....
.L_16:
        /*0044*/ 	.word	0x000002d0


	//----- nvinfo : EIATTR_REQNTID
	.align		4
.L_17:
        /*0048*/ 	.byte	0x04, 0x10
        /*004a*/ 	.short	(.L_19 - .L_18)
.L_18:
        /*004c*/ 	.word	0x00000080
        /*0050*/ 	.word	0x00000001
        /*0054*/ 	.word	0x00000001


	//----- nvinfo : EIATTR_CBANK_PARAM_SIZE
	.align		4
.L_19:
        /*0058*/ 	.byte	0x03, 0x19
        /*005a*/ 	.short	0x0014


	//----- nvinfo : EIATTR_PARAM_CBANK
	.align		4
        /*005c*/ 	.byte	0x04, 0x0a
        /*005e*/ 	.short	(.L_21 - .L_20)
	.align		4
.L_20:
        /*0060*/ 	.word	index@(.nv.constant0.triton_poi_fused_convolution_max_pool2d_with_indices_relu_8)
        /*0064*/ 	.short	0x0210
        /*0066*/ 	.short	0x0014


	//----- nvinfo : EIATTR_SW_WAR
	.align		4
.L_21:
        /*0068*/ 	.byte	0x04, 0x36
        /*006a*/ 	.short	(.L_23 - .L_22)
.L_22:
        /*006c*/ 	.word	0x00000008
.L_23:


//--------------------- .nv.callgraph             --------------------------
	.section	.nv.callgraph,"",@"SHT_CUDA_CALLGRAPH"
	.align	4
	.sectionentsize	8
	.align		4
        /*0000*/ 	.word	0x00000000
	.align		4
        /*0004*/ 	.word	0xffffffff
	.align		4
        /*0008*/ 	.word	0x00000000
	.align		4
        /*000c*/ 	.word	0xfffffffe
	.align		4
        /*0010*/ 	.word	0x00000000
	.align		4
        /*0014*/ 	.word	0xfffffffd
	.align		4
        /*0018*/ 	.word	0x00000000
	.align		4
        /*001c*/ 	.word	0xfffffffc


//--------------------- .text.triton_poi_fused_convolution_max_pool2d_with_indices_relu_8 --------------------------
	.section	.text.triton_poi_fused_convolution_max_pool2d_with_indices_relu_8,"ax",@progbits
	.align	128
        .global         triton_poi_fused_convolution_max_pool2d_with_indices_relu_8
        .type           triton_poi_fused_convolution_max_pool2d_with_indices_relu_8,@function
        .size           triton_poi_fused_convolution_max_pool2d_with_indices_relu_8,(.L_x_1 - triton_poi_fused_convolution_max_pool2d_with_indices_relu_8)
        .other          triton_poi_fused_convolution_max_pool2d_with_indices_relu_8,@"STO_CUDA_ENTRY STV_DEFAULT"
triton_poi_fused_convolution_max_pool2d_with_indices_relu_8:
.text.triton_poi_fused_convolution_max_pool2d_with_indices_relu_8:
[----:B------:R-:W-:Y:S01]  /*0000*/  LDC R1, c[0x0][0x28] ;  /* 0x00000a00ff017b82 */ /* 0x000fe20000000800 */
[----:B------:R-:W1:Y:S07]  /*0010*/  S2R R0, SR_TID.X ;  /* 0x0000000000007919 */ /* 0x000e6e0000002100 */
[----:B------:R-:W2:Y:S01]  /*0020*/  LDC.64 R4, c[0x0][0x218] ;  /* 0x00008600ff047b82 */ /* 0x000ea20000000a00 */
[----:B------:R-:W-:Y:S01]  /*0030*/  ULDC.64 UR4, c[0x0][0x208] ;  /* 0x0000820000047ab9 */ /* 0x000fe20000000a00 */
[----:B------:R-:W3:Y:S06]  /*0040*/  S2R R7, SR_CTAID.X ;  /* 0x0000000000077919 */ /* 0x000eec0000002500 */
[----:B------:R-:W4:Y:S01]  /*0050*/  LDC.64 R2, c[0x0][0x210] ;  /* 0x00008400ff027b82 */ /* 0x000f220000000a00 */
[----:B-1----:R-:W-:Y:S01]  /*0060*/  IMAD.SHL.U32 R0, R0, 0x4, RZ ;  /* 0x0000000400007824 */ /* 0x002fe200078e00ff */
[----:B---3--:R-:W-:-:S04]  /*0070*/  SHF.R.S32.HI R6, RZ, 0x15, R7 ;  /* 0x00000015ff067819 */ /* 0x008fc80000011407 */
[----:B------:R-:W-:-:S05]  /*0080*/  LOP3.LUT R0, R0, 0x1fc, RZ, 0xc0, !PT ;  /* 0x000001fc00007812 */ /* 0x000fca00078ec0ff */
[----:B------:R-:W-:Y:S01]  /*0090*/  IMAD R7, R7, 0x400, R0 ;  /* 0x0000040007077824 */ /* 0x000fe200078e0200 */
[----:B------:R-:W-:-:S03]  /*00a0*/  SGXT R0, R6, 0x1 ;  /* 0x000000010600781a */ /* 0x000fc60000000200 */
[----:B----4-:R-:W-:Y:S01]  /*00b0*/  IMAD.WIDE R2, R7, 0x4, R2 ;  /* 0x0000000407027825 */ /* 0x010fe200078e0202 */
[----:B------:R-:W-:-:S04]  /*00c0*/  LEA.HI R0, R0, R7, RZ, 0x7 ;  /* 0x0000000700007211 */ /* 0x000fc800078f38ff */
[----:B------:R-:W-:Y:S01]  /*00d0*/  LOP3.LUT R0, R0, 0xffffff80, RZ, 0xc0, !PT ;  /* 0xffffff8000007812 */ /* 0x000fe200078ec0ff */
[----:B------:R-:W3:Y:S04]  /*00e0*/  LDG.E.128 R12, desc[UR4][R2.64+0x800] ;  /* 0x00080004020c7981 */ /* 0x000ee8000c1e1d00 */
[----:B------:R-:W-:-:S04]  /*00f0*/  IMAD.IADD R9, R7, 0x1, -R0 ;  /* 0x0000000107097824 */ /* 0x000fc800078e0a00 */
[----:B--2---:R-:W-:Y:S02]  /*0100*/  IMAD.WIDE R4, R9, 0x4, R4 ;  /* 0x0000000409047825 */ /* 0x004fe400078e0204 */
[----:B------:R-:W2:Y:S04]  /*0110*/  LDG.E.128 R8, desc[UR4][R2.64] ;  /* 0x0000000402087981 */ /* 0x000ea8000c1e1d00 */
[----:B------:R-:W3:Y:S02]  /*0120*/  LDG.E.EL.128 R4, desc[UR4][R4.64] ;  /* 0x0000000404047981 */ /* 0x000ee4000c2e1d00 */
[CC--:B---3--:R-:W-:Y:S01]  /*0130*/  FSETP.GEU.AND P6, PT, R12.reuse, -R4.reuse, PT ;  /* 0x800000040c00720b */ /* 0x0c8fe20003fce000 */
[--C-:B------:R-:W-:Y:S01]  /*0140*/  FADD R12, R12, R4.reuse ;  /* 0x000000040c0c7221 */ /* 0x100fe20000000000 */
[C---:B--2---:R-:W-:Y:S01]  /*0150*/  FSETP.GEU.AND P2, PT, R8.reuse, -R4, PT ;  /* 0x800000040800720b */ /* 0x044fe20003f4e000 */
[----:B------:R-:W-:Y:S01]  /*0160*/  FADD R8, R8, R4 ;  /* 0x0000000408087221 */ /* 0x000fe20000000000 */
[----:B------:R-:W-:-:S02]  /*0170*/  FSETP.GEU.AND P5, PT, R13, -R5, PT ;  /* 0x800000050d00720b */ /* 0x000fc40003fae000 */
[----:B------:R-:W-:Y:S01]  /*0180*/  SEL R4, R12, RZ, P6 ;  /* 0x000000ff0c047207 */ /* 0x000fe20003000000 */
[----:B------:R-:W-:Y:S01]  /*0190*/  FADD R13, R13, R5 ;  /* 0x000000050d0d7221 */ /* 0x000fe20000000000 */
[CC--:B------:R-:W-:Y:S01]  /*01a0*/  FSETP.GEU.AND P4, PT, R14.reuse, -R6.reuse, PT ;  /* 0x800000060e00720b */ /* 0x0c0fe20003f8e000 */
[--C-:B------:R-:W-:Y:S01]  /*01b0*/  FADD R14, R14, R6.reuse ;  /* 0x000000060e0e7221 */ /* 0x100fe20000000000 */
[C---:B------:R-:W-:Y:S01]  /*01c0*/  FSETP.GEU.AND P3, PT, R15.reuse, -R7, PT ;  /* 0x800000070f00720b */ /* 0x040fe20003f6e000 */
[----:B------:R-:W-:Y:S01]  /*01d0*/  FADD R15, R15, R7 ;  /* 0x000000070f0f7221 */ /* 0x000fe20000000000 */
[C---:B------:R-:W-:Y:S01]  /*01e0*/  FSETP.GEU.AND P1, PT, R9.reuse, -R5, PT ;  /* 0x800000050900720b */ /* 0x040fe20003f2e000 */
[----:B------:R-:W-:Y:S01]  /*01f0*/  FADD R9, R9, R5 ;  /* 0x0000000509097221 */ /* 0x000fe20000000000 */
[C---:B------:R-:W-:Y:S01]  /*0200*/  FSETP.GEU.AND P0, PT, R10.reuse, -R6, PT ;  /* 0x800000060a00720b */ /* 0x040fe20003f0e000 */
[----:B------:R-:W-:Y:S01]  /*0210*/  FADD R10, R10, R6 ;  /* 0x000000060a0a7221 */ /* 0x000fe20000000000 */
[C---:B------:R-:W-:Y:S01]  /*0220*/  FSETP.GEU.AND P6, PT, R11.reuse, -R7, PT ;  /* 0x800000070b00720b */ /* 0x040fe20003fce000 */
[----:B------:R-:W-:Y:S01]  /*0230*/  FADD R11, R11, R7 ;  /* 0x000000070b0b7221 */ /* 0x000fe20000000000 */
[----:B------:R-:W-:-:S02]  /*0240*/  SEL R5, R13, RZ, P5 ;  /* 0x000000ff0d057207 */ /* 0x000fc40002800000 */
[----:B------:R-:W-:Y:S02]  /*0250*/  SEL R6, R14, RZ, P4 ;  /* 0x000000ff0e067207 */ /* 0x000fe40002000000 */
[----:B------:R-:W-:Y:S02]  /*0260*/  SEL R7, R15, RZ, P3 ;  /* 0x000000ff0f077207 */ /* 0x000fe40001800000 */
[----:B------:R-:W-:Y:S02]  /*0270*/  SEL R8, R8, RZ, P2 ;  /* 0x000000ff08087207 */ /* 0x000fe40001000000 */
[----:B------:R-:W-:Y:S02]  /*0280*/  SEL R9, R9, RZ, P1 ;  /* 0x000000ff09097207 */ /* 0x000fe40000800000 */
[----:B------:R-:W-:Y:S02]  /*0290*/  SEL R10, R10, RZ, P0 ;  /* 0x000000ff0a0a7207 */ /* 0x000fe40000000000 */
[----:B------:R-:W-:Y:S01]  /*02a0*/  SEL R11, R11, RZ, P6 ;  /* 0x000000ff0b0b7207 */ /* 0x000fe20003000000 */
[----:B------:R-:W-:Y:S04]  /*02b0*/  STG.E.128 desc[UR4][R2.64+0x800], R4 ;  /* 0x0008000402007986 */ /* 0x000fe8000c101d04 */
[----:B------:R-:W-:Y:S01]  /*02c0*/  STG.E.128 desc[UR4][R2.64], R8 ;  /* 0x0000000802007986 */ /* 0x000fe2000c101d04 */
[----:B------:R-:W-:Y:S05]  /*02d0*/  EXIT ;  /* 0x000000000000794d */ /* 0x000fea0003800000 */
.L_x_0:
[----:B------:R-:W-:-:S00]  /*02e0*/  BRA `(.L_x_0) ;  /* 0xfffffffc00fc7947 */ /* 0x000fc0000383ffff */
[----:B------:R-:W-:-:S00]  /*02f0*/  NOP ;  /* 0x0000000000007918 */ /* 0x000fc00000000000 */
        /* <DEDUP_REMOVED lines=8> */
.L_x_1:


//--------------------- .nv.constant0.triton_poi_fused_convolution_max_pool2d_with_indices_relu_8 --------------------------
	.section	.nv.constant0.triton_poi_fused_convolution_max_pool2d_with_indices_relu_8,"a",@progbits
	.sectionflags	@""
	.align	4
.nv.constant0.triton_poi_fused_convolution_max_pool2d_with_indices_relu_8:
	.zero		548
